	.headerflags	@"EF_CUDA_TEXMODE_UNIFIED EF_CUDA_64BIT_ADDRESS EF_CUDA_ACCELERATORS EF_CUDA_SM90 EF_CUDA_VIRTUAL_SM(EF_CUDA_SM90)"
	.elftype	@"ET_EXEC"


//--------------------- .nv.info                  --------------------------
	.section	.nv.info,"",@"SHT_CUDA_INFO"
	.align	4


	//----- nvinfo : EIATTR_REGCOUNT
	.align		4
        /*0000*/ 	.byte	0x04, 0x2f
        /*0002*/ 	.short	(.L_1 - .L_0)
	.align		4
.L_0:
        /*0004*/ 	.word	index@(triton_per_fused_mv_8)
        /*0008*/ 	.word	0x0000001a


	//----- nvinfo : EIATTR_MIN_STACK_SIZE
	.align		4
.L_1:
        /*000c*/ 	.byte	0x04, 0x12
        /*000e*/ 	.short	(.L_3 - .L_2)
	.align		4
.L_2:
        /*0010*/ 	.word	index@(triton_per_fused_mv_8)
        /*0014*/ 	.word	0x00000000


	//----- nvinfo : EIATTR_FRAME_SIZE
	.align		4
.L_3:
        /*0018*/ 	.byte	0x04, 0x11
        /*001a*/ 	.short	(.L_5 - .L_4)
	.align		4
.L_4:
        /*001c*/ 	.word	index@(triton_per_fused_mv_8)
        /*0020*/ 	.word	0x00000000


	//----- nvinfo : EIATTR_MIN_STACK_SIZE
	.align		4
.L_5:
        /*0024*/ 	.byte	0x04, 0x12
        /*0026*/ 	.short	(.L_7 - .L_6)
	.align		4
.L_6:
        /*0028*/ 	.word	index@(triton_per_fused_mv_8)
        /*002c*/ 	.word	0x00000000
.L_7:


//--------------------- .nv.info.triton_per_fused_mv_8 --------------------------
	.section	.nv.info.triton_per_fused_mv_8,"",@"SHT_CUDA_INFO"
	.sectionflags	@""
	.align	4


	//----- nvinfo : EIATTR_CUDA_API_VERSION
	.align		4
        /*0000*/ 	.byte	0x04, 0x37
        /*0002*/ 	.short	(.L_9 - .L_8)
.L_8:
        /*0004*/ 	.word	0x0000007c


	//----- nvinfo : EIATTR_KPARAM_INFO
	.align		4
.L_9:
        /*0008*/ 	.byte	0x04, 0x17
        /*000a*/ 	.short	(.L_11 - .L_10)
.L_10:
        /*000c*/ 	.word	0x00000000
        /*0010*/ 	.short	0x0003
        /*0012*/ 	.short	0x0014
        /*0014*/ 	.byte	0x00, 0xf0, 0x11, 0x00


	//----- nvinfo : EIATTR_KPARAM_INFO
	.align		4
.L_11:
        /*0018*/ 	.byte	0x04, 0x17
        /*001a*/ 	.short	(.L_13 - .L_12)
.L_12:
        /*001c*/ 	.word	0x00000000
        /*0020*/ 	.short	0x0002
        /*0022*/ 	.short	0x0010
        /*0024*/ 	.byte	0x00, 0xf0, 0x11, 0x00


	//----- nvinfo : EIATTR_KPARAM_INFO
	.align		4
.L_13:
        /*0028*/ 	.byte	0x04, 0x17
        /*002a*/ 	.short	(.L_15 - .L_14)
.L_14:
        /*002c*/ 	.word	0x00000000
        /*0030*/ 	.short	0x0001
        /*0032*/ 	.short	0x0008
        /*0034*/ 	.byte	0x00, 0xf4, 0x21, 0x00


	//----- nvinfo : EIATTR_KPARAM_INFO
	.align		4
.L_15:
        /*0038*/ 	.byte	0x04, 0x17
        /*003a*/ 	.short	(.L_17 - .L_16)
.L_16:
        /*003c*/ 	.word	0x00000000
        /*0040*/ 	.short	0x0000
        /*0042*/ 	.short	0x0000
        /*0044*/ 	.byte	0x00, 0xf4, 0x21, 0x00


	//----- nvinfo : EIATTR_SPARSE_MMA_MASK
	.align		4
.L_17:
        /*0048*/ 	.byte	0x03, 0x50
        /*004a*/ 	.short	0x0000


	//----- nvinfo : EIATTR_MAXREG_COUNT
	.align		4
        /*004c*/ 	.byte	0x03, 0x1b
        /*004e*/ 	.short	0x00ff


	//----- nvinfo : EIATTR_COOP_GROUP_MASK_REGIDS
	.align		4
        /*0050*/ 	.byte	0x04, 0x29
        /*0052*/ 	.short	(.L_19 - .L_18)


	//   ....[0]....
.L_18:
        /*0054*/ 	.word	0xffffffff


	//   ....[1]....
        /*0058*/ 	.word	0xffffffff


	//   ....[2]....
        /*005c*/ 	.word	0xffffffff


	//   ....[3]....
        /*0060*/ 	.word	0xffffffff


	//   ....[4]....
        /*0064*/ 	.word	0xffffffff


	//   ....[5]....
        /*0068*/ 	.word	0xffffffff


	//   ....[6]....
        /*006c*/ 	.word	0xffffffff


	//   ....[7]....
        /*0070*/ 	.word	0xffffffff


	//----- nvinfo : EIATTR_COOP_GROUP_INSTR_OFFSETS
	.align		4
.L_19:
        /*0074*/ 	.byte	0x04, 0x28
        /*0076*/ 	.short	(.L_21 - .L_20)


	//   ....[0]....
.L_20:
        /*0078*/ 	.word	0x00000230


	//   ....[1]....
        /*007c*/ 	.word	0x00000240


	//   ....[2]....
        /*0080*/ 	.word	0x00000250


	//   ....[3]....
        /*0084*/ 	.word	0x00000260


	//   ....[4]....
        /*0088*/ 	.word	0x00000290


	//   ....[5]....
        /*008c*/ 	.word	0x000002e0


	//   ....[6]....
        /*0090*/ 	.word	0x00000300


	//   ....[7]....
        /*0094*/ 	.word	0x00000320


	//----- nvinfo : EIATTR_EXIT_INSTR_OFFSETS
	.align		4
.L_21:
        /*0098*/ 	.byte	0x04, 0x1c
        /*009a*/ 	.short	(.L_23 - .L_22)


	//   ....[0]....
.L_22:
        /*009c*/ 	.word	0x00000460


	//----- nvinfo : EIATTR_REQNTID
	.align		4
.L_23:
        /*00a0*/ 	.byte	0x04, 0x10
        /*00a2*/ 	.short	(.L_25 - .L_24)
.L_24:
        /*00a4*/ 	.word	0x00000080
        /*00a8*/ 	.word	0x00000001
        /*00ac*/ 	.word	0x00000001


	//----- nvinfo : EIATTR_CBANK_PARAM_SIZE
	.align		4
.L_25:
        /*00b0*/ 	.byte	0x03, 0x19
        /*00b2*/ 	.short	0x0018


	//----- nvinfo : EIATTR_PARAM_CBANK
	.align		4
        /*00b4*/ 	.byte	0x04, 0x0a
        /*00b6*/ 	.short	(.L_27 - .L_26)
	.align		4
.L_26:
        /*00b8*/ 	.word	index@(.nv.constant0.triton_per_fused_mv_8)
        /*00bc*/ 	.short	0x0210
        /*00be*/ 	.short	0x0018


	//----- nvinfo : EIATTR_SW_WAR
	.align		4
.L_27:
        /*00c0*/ 	.byte	0x04, 0x36
        /*00c2*/ 	.short	(.L_29 - .L_28)
.L_28:
        /*00c4*/ 	.word	0x00000008
.L_29:


//--------------------- .nv.callgraph             --------------------------
	.section	.nv.callgraph,"",@"SHT_CUDA_CALLGRAPH"
	.align	4
	.sectionentsize	8
	.align		4
        /*0000*/ 	.word	0x00000000
	.align		4
        /*0004*/ 	.word	0xffffffff
	.align		4
        /*0008*/ 	.word	0x00000000
	.align		4
        /*000c*/ 	.word	0xfffffffe
	.align		4
        /*0010*/ 	.word	0x00000000
	.align		4
        /*0014*/ 	.word	0xfffffffd
	.align		4
        /*0018*/ 	.word	0x00000000
	.align		4
        /*001c*/ 	.word	0xfffffffc


//--------------------- .text.triton_per_fused_mv_8 --------------------------
	.section	.text.triton_per_fused_mv_8,"ax",@progbits
	.sectionflags	@"SHF_BARRIERS=1"
	.align	128
        .global         triton_per_fused_mv_8
        .type           triton_per_fused_mv_8,@function
        .size           triton_per_fused_mv_8,(.L_x_1 - triton_per_fused_mv_8)
        .other          triton_per_fused_mv_8,@"STO_CUDA_ENTRY STV_DEFAULT"
triton_per_fused_mv_8:
.text.triton_per_fused_mv_8:
[----:B------:R-:W-:Y:S01]  /*0000*/  LDC R1, c[0x0][0x28] ;  /* 0x00000a00ff017b82 */ /* 0x000fe20000000800 */
[----:B------:R-:W1:Y:S07]  /*0010*/  S2R R0, SR_TID.X ;  /* 0x0000000000007919 */ /* 0x000e6e0000002100 */
[----:B------:R-:W2:Y:S01]  /*0020*/  LDC.64 R4, c[0x0][0x210] ;  /* 0x00008400ff047b82 */ /* 0x000ea20000000a00 */
[----:B------:R-:W-:Y:S01]  /*0030*/  ULDC.64 UR6, c[0x0][0x208] ;  /* 0x0000820000067ab9 */ /* 0x000fe20000000a00 */
[----:B------:R-:W3:Y:S01]  /*0040*/  S2R R6, SR_CTAID.X ;  /* 0x0000000000067919 */ /* 0x000ee20000002500 */
[----:B-1----:R-:W-:-:S02]  /*0050*/  IMAD.SHL.U32 R3, R0, 0x80, RZ ;  /* 0x0000008000037824 */ /* 0x002fc400078e00ff */
[----:B------:R-:W-:-:S03]  /*0060*/  IMAD.SHL.U32 R2, R0, 0x4, RZ ;  /* 0x0000000400027824 */ /* 0x000fc600078e00ff */
[----:B------:R-:W-:Y:S02]  /*0070*/  LOP3.LUT R7, R3, 0x3000, RZ, 0xc0, !PT ;  /* 0x0000300003077812 */ /* 0x000fe400078ec0ff */
[----:B---3--:R-:W-:Y:S02]  /*0080*/  SHF.L.U32 R3, R6, 0x7, RZ ;  /* 0x0000000706037819 */ /* 0x008fe400000006ff */
[----:B------:R-:W-:-:S05]  /*0090*/  LOP3.LUT R6, R7, 0x7c, R2, 0xf8, !PT ;  /* 0x0000007c07067812 */ /* 0x000fca00078ef802 */
[----:B------:R-:W-:-:S04]  /*00a0*/  IMAD.IADD R7, R3, 0x1, R6 ;  /* 0x0000000103077824 */ /* 0x000fc800078e0206 */
[----:B--2---:R-:W-:-:S06]  /*00b0*/  IMAD.WIDE R4, R7, 0x4, R4 ;  /* 0x0000000407047825 */ /* 0x004fcc00078e0204 */
[----:B------:R-:W2:Y:S01]  /*00c0*/  LDG.E.128 R4, desc[UR6][R4.64] ;  /* 0x0000000604047981 */ /* 0x000ea2000c1e1d00 */
[----:B------:R-:W1:Y:S01]  /*00d0*/  S2UR UR5, SR_CgaCtaId ;  /* 0x00000000000579c3 */ /* 0x000e620000008800 */
[----:B------:R-:W-:Y:S01]  /*00e0*/  SHF.R.U32.HI R15, RZ, 0x5, R0 ;  /* 0x00000005ff0f7819 */ /* 0x000fe20000011600 */
[----:B------:R-:W-:Y:S01]  /*00f0*/  UMOV UR4, 0x400 ;  /* 0x0000040000047882 */ /* 0x000fe20000000000 */
[----:B------:R-:W-:Y:S02]  /*0100*/  LOP3.LUT R11, R2, 0x7c, RZ, 0xc0, !PT ;  /* 0x0000007c020b7812 */ /* 0x000fe400078ec0ff */
[----:B------:R-:W-:Y:S02]  /*0110*/  SGXT.U32 R15, R15, 0x2 ;  /* 0x000000020f0f781a */ /* 0x000fe40000000000 */
[----:B------:R-:W-:Y:S02]  /*0120*/  SHF.L.U32 R8, R11, 0x2, RZ ;  /* 0x000000020b087819 */ /* 0x000fe400000006ff */
[----:B------:R-:W-:-:S02]  /*0130*/  ISETP.GE.AND P0, PT, R0, 0x200, PT ;  /* 0x000002000000780c */ /* 0x000fc40003f06270 */
[----:B------:R-:W-:Y:S02]  /*0140*/  LOP3.LUT R15, R8, R15, RZ, 0xfc, !PT ;  /* 0x0000000f080f7212 */ /* 0x000fe400078efcff */
[----:B------:R-:W-:Y:S01]  /*0150*/  LOP3.LUT R3, R3, 0x7f, R0, 0xf8, !PT ;  /* 0x0000007f03037812 */ /* 0x000fe200078ef800 */
[----:B-1----:R-:W-:-:S06]  /*0160*/  UPRMT UR4, UR5, 0x654, UR4 ;  /* 0x0000065405047896 */ /* 0x002fcc0008000004 */
[----:B------:R-:W-:-:S05]  /*0170*/  LEA R15, R15, UR4, 0x2 ;  /* 0x000000040f0f7c11 */ /* 0x000fca000f8e10ff */
[----:B--2---:R-:W-:Y:S04]  /*0180*/  STS [R15], R4 ;  /* 0x000000040f007388 */ /* 0x004fe80000000800 */
[----:B------:R-:W-:Y:S04]  /*0190*/  STS [R15+0x10], R5 ;  /* 0x000010050f007388 */ /* 0x000fe80000000800 */
[----:B------:R-:W-:Y:S04]  /*01a0*/  STS [R15+0x20], R6 ;  /* 0x000020060f007388 */ /* 0x000fe80000000800 */
[----:B------:R-:W-:Y:S01]  /*01b0*/  STS [R15+0x30], R7 ;  /* 0x000030070f007388 */ /* 0x000fe20000000800 */
[----:B------:R-:W-:Y:S06]  /*01c0*/  BAR.SYNC.DEFER_BLOCKING 0x0 ;  /* 0x0000000000007b1d */ /* 0x000fec0000010000 */
[----:B------:R-:W1:Y:S04]  /*01d0*/  @!P0 LDS R13, [R2+UR4] ;  /* 0x00000004020d8984 */ /* 0x000e680008000800 */
[----:B------:R-:W2:Y:S04]  /*01e0*/  @!P0 LDS R12, [R2+UR4+0x200] ;  /* 0x00020004020c8984 */ /* 0x000ea80008000800 */
[----:B------:R-:W3:Y:S04]  /*01f0*/  @!P0 LDS R10, [R2+UR4+0x400] ;  /* 0x00040004020a8984 */ /* 0x000ee80008000800 */
[----:B------:R-:W4:Y:S01]  /*0200*/  @!P0 LDS R9, [R2+UR4+0x600] ;  /* 0x0006000402098984 */ /* 0x000f220008000800 */
[----:B------:R-:W-:-:S04]  /*0210*/  LOP3.LUT P0, RZ, R0, 0x3, RZ, 0xc0, !PT ;  /* 0x0000000300ff7812 */ /* 0x000fc8000780c0ff */
[----:B------:R-:W-:Y:S01]  /*0220*/  ISETP.LT.AND P0, PT, R0, 0x200, !P0 ;  /* 0x000002000000780c */ /* 0x000fe20004701270 */
[----:B-1----:R-:W1:Y:S04]  /*0230*/  SHFL.BFLY PT, R14, R13, 0x2, 0x1f ;  /* 0x0c401f000d0e7f89 */ /* 0x002e6800000e0000 */
[----:B--2---:R-:W2:Y:S04]  /*0240*/  SHFL.BFLY PT, R17, R12, 0x2, 0x1f ;  /* 0x0c401f000c117f89 */ /* 0x004ea800000e0000 */
[----:B---3--:R-:W3:Y:S04]  /*0250*/  SHFL.BFLY PT, R19, R10, 0x2, 0x1f ;  /* 0x0c401f000a137f89 */ /* 0x008ee800000e0000 */
[----:B----4-:R-:W4:Y:S01]  /*0260*/  SHFL.BFLY PT, R4, R9, 0x2, 0x1f ;  /* 0x0c401f0009047f89 */ /* 0x010f2200000e0000 */
[----:B-1----:R-:W-:Y:S01]  /*0270*/  FADD R14, R13, R14 ;  /* 0x0000000e0d0e7221 */ /* 0x002fe20000000000 */
[----:B--2---:R-:W-:-:S04]  /*0280*/  FADD R17, R12, R17 ;  /* 0x000000110c117221 */ /* 0x004fc80000000000 */
[----:B------:R-:W1:Y:S01]  /*0290*/  SHFL.BFLY PT, R5, R14, 0x1, 0x1f ;  /* 0x0c201f000e057f89 */ /* 0x000e6200000e0000 */
[----:B------:R-:W-:Y:S01]  /*02a0*/  LEA R12, R11, UR4, 0x4 ;  /* 0x000000040b0c7c11 */ /* 0x000fe2000f8e20ff */
[----:B---3--:R-:W-:Y:S02]  /*02b0*/  FADD R19, R10, R19 ;  /* 0x000000130a137221 */ /* 0x008fe40000000000 */
[----:B------:R-:W2:Y:S01]  /*02c0*/  LDC.64 R10, c[0x0][0x218] ;  /* 0x00008600ff0a7b82 */ /* 0x000ea20000000a00 */
[----:B----4-:R-:W-:Y:S02]  /*02d0*/  FADD R7, R9, R4 ;  /* 0x0000000409077221 */ /* 0x010fe40000000000 */
[----:B------:R-:W3:Y:S01]  /*02e0*/  SHFL.BFLY PT, R6, R19, 0x1, 0x1f ;  /* 0x0c201f0013067f89 */ /* 0x000ee200000e0000 */
[----:B------:R-:W-:-:S03]  /*02f0*/  LOP3.LUT R9, R0, 0x7f, RZ, 0xc0, !PT ;  /* 0x0000007f00097812 */ /* 0x000fc600078ec0ff */
[----:B------:R-:W4:Y:S01]  /*0300*/  SHFL.BFLY PT, R4, R17, 0x1, 0x1f ;  /* 0x0c201f0011047f89 */ /* 0x000f2200000e0000 */
[----:B------:R-:W-:-:S03]  /*0310*/  LEA R9, R9, UR4, 0x2 ;  /* 0x0000000409097c11 */ /* 0x000fc6000f8e10ff */
[----:B------:R-:W5:Y:S01]  /*0320*/  SHFL.BFLY PT, R16, R7, 0x1, 0x1f ;  /* 0x0c201f0007107f89 */ /* 0x000f6200000e0000 */
[----:B-1----:R-:W-:-:S05]  /*0330*/  FADD R13, R14, R5 ;  /* 0x000000050e0d7221 */ /* 0x002fca0000000000 */
[----:B------:R-:W-:Y:S01]  /*0340*/  @P0 STS [R2+UR4], R13 ;  /* 0x0000000d02000988 */ /* 0x000fe20008000804 */
[----:B---3--:R-:W-:Y:S01]  /*0350*/  FADD R21, R19, R6 ;  /* 0x0000000613157221 */ /* 0x008fe20000000000 */
[----:B----4-:R-:W-:-:S04]  /*0360*/  FADD R15, R17, R4 ;  /* 0x00000004110f7221 */ /* 0x010fc80000000000 */
[----:B------:R-:W-:Y:S01]  /*0370*/  @P0 STS [R2+UR4+0x400], R21 ;  /* 0x0004001502000988 */ /* 0x000fe20008000804 */
[----:B-----5:R-:W-:-:S03]  /*0380*/  FADD R23, R7, R16 ;  /* 0x0000001007177221 */ /* 0x020fc60000000000 */
[----:B------:R-:W-:Y:S04]  /*0390*/  @P0 STS [R2+UR4+0x200], R15 ;  /* 0x0002000f02000988 */ /* 0x000fe80008000804 */
[----:B------:R2:W-:Y:S01]  /*03a0*/  @P0 STS [R2+UR4+0x600], R23 ;  /* 0x0006001702000988 */ /* 0x0005e20008000804 */
[----:B------:R-:W-:Y:S01]  /*03b0*/  BAR.SYNC.DEFER_BLOCKING 0x0 ;  /* 0x0000000000007b1d */ /* 0x000fe20000010000 */
[----:B--2---:R-:W-:-:S05]  /*03c0*/  IMAD.WIDE R2, R3, 0x4, R10 ;  /* 0x0000000403027825 */ /* 0x004fca00078e020a */
[----:B------:R-:W-:Y:S04]  /*03d0*/  LDS R4, [R12] ;  /* 0x000000000c047984 */ /* 0x000fe80000000800 */
[----:B------:R-:W-:Y:S04]  /*03e0*/  LDS R5, [R12+0x10] ;  /* 0x000010000c057984 */ /* 0x000fe80000000800 */
[----:B------:R-:W-:Y:S04]  /*03f0*/  LDS R6, [R12+0x20] ;  /* 0x000020000c067984 */ /* 0x000fe80000000800 */
[----:B------:R-:W1:Y:S01]  /*0400*/  LDS R7, [R12+0x30] ;  /* 0x000030000c077984 */ /* 0x000e620000000800 */
[----:B------:R-:W-:Y:S06]  /*0410*/  BAR.SYNC.DEFER_BLOCKING 0x0 ;  /* 0x0000000000007b1d */ /* 0x000fec0000010000 */
[----:B-1----:R-:W-:Y:S02]  /*0420*/  STS.128 [R8+UR4], R4 ;  /* 0x0000000408007988 */ /* 0x002fe40008000c04 */
[----:B------:R-:W-:Y:S06]  /*0430*/  BAR.SYNC.DEFER_BLOCKING 0x0 ;  /* 0x0000000000007b1d */ /* 0x000fec0000010000 */
[----:B------:R-:W1:Y:S04]  /*0440*/  LDS R9, [R9] ;  /* 0x0000000009097984 */ /* 0x000e680000000800 */
[----:B-1----:R-:W-:Y:S01]  /*0450*/  STG.E desc[UR6][R2.64], R9 ;  /* 0x0000000902007986 */ /* 0x002fe2000c101906 */
[----:B------:R-:W-:Y:S05]  /*0460*/  EXIT ;  /* 0x000000000000794d */ /* 0x000fea0003800000 */
.L_x_0:
[----:B------:R-:W-:-:S00]  /*0470*/  BRA `(.L_x_0) ;  /* 0xfffffffc00fc7947 */ /* 0x000fc0000383ffff */
[----:B------:R-:W-:-:S00]  /*0480*/  NOP ;  /* 0x0000000000007918 */ /* 0x000fc00000000000 */
[----:B------:R-:W-:-:S00]  /*0490*/  NOP ;  /* 0x0000000000007918 */ /* 0x000fc00000000000 */
[----:B------:R-:W-:-:S00]  /*04a0*/  NOP ;  /* 0x0000000000007918 */ /* 0x000fc00000000000 */
[----:B------:R-:W-:-:S00]  /*04b0*/  NOP ;  /* 0x0000000000007918 */ /* 0x000fc00000000000 */
[----:B------:R-:W-:-:S00]  /*04c0*/  NOP ;  /* 0x0000000000007918 */ /* 0x000fc00000000000 */
[----:B------:R-:W-:-:S00]  /*04d0*/  NOP ;  /* 0x0000000000007918 */ /* 0x000fc00000000000 */
[----:B------:R-:W-:-:S00]  /*04e0*/  NOP ;  /* 0x0000000000007918 */ /* 0x000fc00000000000 */
[----:B------:R-:W-:-:S00]  /*04f0*/  NOP ;  /* 0x0000000000007918 */ /* 0x000fc00000000000 */
.L_x_1:


//--------------------- .nv.shared.triton_per_fused_mv_8 --------------------------
	.section	.nv.shared.triton_per_fused_mv_8,"aw",@nobits
	.sectionflags	@""
	.align	16
	.zero		1024


//--------------------- .nv.constant0.triton_per_fused_mv_8 --------------------------
	.section	.nv.constant0.triton_per_fused_mv_8,"a",@progbits
	.sectionflags	@""
	.align	4
.nv.constant0.triton_per_fused_mv_8:
	.zero		552
